//
// Generated by NVIDIA NVVM Compiler
//
// Compiler Build ID: CL-36424714
// Cuda compilation tools, release 13.0, V13.0.88
// Based on NVVM 20.0.0
//

.version 9.0
.target sm_100
.address_size 64

	// .globl	_Z16sigmoidMSEKernelmPfPKfS_

.visible .entry _Z16sigmoidMSEKernelmPfPKfS_(
	.param .u64 _Z16sigmoidMSEKernelmPfPKfS__param_0,
	.param .u64 .ptr .align 1 _Z16sigmoidMSEKernelmPfPKfS__param_1,
	.param .u64 .ptr .align 1 _Z16sigmoidMSEKernelmPfPKfS__param_2,
	.param .u64 .ptr .align 1 _Z16sigmoidMSEKernelmPfPKfS__param_3
)
{
	.reg .pred 	%p<2>;
	.reg .b32 	%r<7>;
	.reg .b32 	%f<23>;
	.reg .b64 	%rd<12>;

	ld.param.u64 	%rd5, [_Z16sigmoidMSEKernelmPfPKfS__param_0];
	ld.param.u64 	%rd2, [_Z16sigmoidMSEKernelmPfPKfS__param_1];
	ld.param.u64 	%rd3, [_Z16sigmoidMSEKernelmPfPKfS__param_2];
	ld.param.u64 	%rd4, [_Z16sigmoidMSEKernelmPfPKfS__param_3];
	mov.u32 	%r1, %ctaid.x;
	mov.u32 	%r2, %ntid.x;
	mov.u32 	%r3, %tid.x;
	mad.lo.s32 	%r4, %r1, %r2, %r3;
	cvt.u64.u32 	%rd1, %r4;
	setp.le.u64 	%p1, %rd5, %rd1;
	@%p1 bra 	$L__BB0_2;
	cvta.to.global.u64 	%rd6, %rd2;
	cvta.to.global.u64 	%rd7, %rd3;
	cvta.to.global.u64 	%rd8, %rd4;
	shl.b64 	%rd9, %rd1, 2;
	add.s64 	%rd10, %rd6, %rd9;
	ld.global.f32 	%f1, [%rd10];
	fma.rn.f32 	%f2, %f1, 0fBBBB989D, 0f3F000000;
	cvt.sat.f32.f32 	%f3, %f2;
	mov.f32 	%f4, 0f4B400001;
	mov.f32 	%f5, 0f437C0000;
	fma.rm.f32 	%f6, %f3, %f5, %f4;
	add.f32 	%f7, %f6, 0fCB40007F;
	neg.f32 	%f8, %f7;
	fma.rn.f32 	%f9, %f1, 0fBFB8AA3B, %f8;
	fma.rn.f32 	%f10, %f1, 0fB2A57060, %f9;
	mov.b32 	%r5, %f6;
	shl.b32 	%r6, %r5, 23;
	mov.b32 	%f11, %r6;
	ex2.approx.ftz.f32 	%f12, %f10;
	fma.rn.f32 	%f13, %f12, %f11, 0f3F800000;
	rcp.rn.f32 	%f14, %f13;
	add.s64 	%rd11, %rd7, %rd9;
	ld.global.f32 	%f15, [%rd11];
	sub.f32 	%f16, %f14, %f15;
	mul.f32 	%f17, %f14, %f16;
	mov.f32 	%f18, 0f3F800000;
	sub.f32 	%f19, %f18, %f14;
	mul.f32 	%f20, %f19, %f17;
	st.global.f32 	[%rd10], %f20;
	mul.f32 	%f21, %f16, %f16;
	atom.global.add.f32 	%f22, [%rd8], %f21;
$L__BB0_2:
	ret;

}


// ===== COMPILED SASS (sm_100) =====

	.target	sm_100

	.elftype	@"ET_EXEC"


//--------------------- .note.nv.tkinfo           --------------------------
	.section	.note.nv.tkinfo,"",@"SHT_NOTE"
	.sectionflags	@"SHF_NOTE_NV_TKINFO"
	.tkinfo
        /*0018*/ 	.word	0x00000002
        /*0030*/ 	.string	""
        /*0030*/ 	.string	"ptxas"
        /*0030*/ 	.string	"Cuda compilation tools, release 13.0, V13.0.88"
        /*0030*/ 	.string	"Build cuda_13.0.r13.0/compiler.36424714_0"
        /*0030*/ 	.string	"-arch sm_100 -m 64 "



//--------------------- .note.nv.cuinfo           --------------------------
	.section	.note.nv.cuinfo,"",@"SHT_NOTE"
	.sectionflags	@"SHF_NOTE_NV_CUINFO"
        /*0018*/ 	.short	0x0002
        /*001a*/ 	.short	0x0064
        /*001c*/ 	.short	0x0082
	.zero		2


//--------------------- .nv.info                  --------------------------
	.section	.nv.info,"",@"SHT_CUDA_INFO"
	.align	4


	//----- nvinfo : EIATTR_REGCOUNT
	.align		4
        /*0000*/ 	.byte	0x04, 0x2f
        /*0002*/ 	.short	(.L_1 - .L_0)
	.align		4
.L_0:
        /*0004*/ 	.word	index@(_Z16sigmoidMSEKernelmPfPKfS_)
        /*0008*/ 	.word	0x00000011


	//----- nvinfo : EIATTR_FRAME_SIZE
	.align		4
.L_1:
        /*000c*/ 	.byte	0x04, 0x11
        /*000e*/ 	.short	(.L_3 - .L_2)
	.align		4
.L_2:
        /*0010*/ 	.word	index@($__internal_0_$__cuda_sm20_rcp_rn_f32_slowpath)
        /*0014*/ 	.word	0x00000000


	//----- nvinfo : EIATTR_FRAME_SIZE
	.align		4
.L_3:
        /*0018*/ 	.byte	0x04, 0x11
        /*001a*/ 	.short	(.L_5 - .L_4)
	.align		4
.L_4:
        /*001c*/ 	.word	index@(_Z16sigmoidMSEKernelmPfPKfS_)
        /*0020*/ 	.word	0x00000000


	//----- nvinfo : EIATTR_MIN_STACK_SIZE
	.align		4
.L_5:
        /*0024*/ 	.byte	0x04, 0x12
        /*0026*/ 	.short	(.L_7 - .L_6)
	.align		4
.L_6:
        /*0028*/ 	.word	index@(_Z16sigmoidMSEKernelmPfPKfS_)
        /*002c*/ 	.word	0x00000000
.L_7:


//--------------------- .nv.compat                --------------------------
	.section	.nv.compat,"",@"SHT_CUDA_COMPAT_INFO"
	.align	4
        /*0000*/ 	.byte	0x02, 0x09, 0x00, 0x00, 0x02, 0x02, 0x01, 0x00, 0x02, 0x05, 0x05, 0x00, 0x03, 0x07, 0x01, 0x01
        /*0010*/ 	.byte	0x02, 0x03, 0x00, 0x00, 0x02, 0x06, 0x01, 0x00, 0x04, 0x0b, 0x08, 0x00, 0x09, 0x00, 0x00, 0x00
        /*0020*/ 	.byte	0x00, 0x00, 0x00, 0x00


//--------------------- .nv.info._Z16sigmoidMSEKernelmPfPKfS_ --------------------------
	.section	.nv.info._Z16sigmoidMSEKernelmPfPKfS_,"",@"SHT_CUDA_INFO"
	.sectionflags	@""
	.align	4


	//----- nvinfo : EIATTR_CUDA_API_VERSION
	.align		4
        /*0000*/ 	.byte	0x04, 0x37
        /*0002*/ 	.short	(.L_9 - .L_8)
.L_8:
        /*0004*/ 	.word	0x00000082


	//----- nvinfo : EIATTR_KPARAM_INFO
	.align		4
.L_9:
        /*0008*/ 	.byte	0x04, 0x17
        /*000a*/ 	.short	(.L_11 - .L_10)
.L_10:
        /*000c*/ 	.word	0x00000000
        /*0010*/ 	.short	0x0003
        /*0012*/ 	.short	0x0018
        /*0014*/ 	.byte	0x00, 0xf5, 0x21, 0x00


	//----- nvinfo : EIATTR_KPARAM_INFO
	.align		4
.L_11:
        /*0018*/ 	.byte	0x04, 0x17
        /*001a*/ 	.short	(.L_13 - .L_12)
.L_12:
        /*001c*/ 	.word	0x00000000
        /*0020*/ 	.short	0x0002
        /*0022*/ 	.short	0x0010
        /*0024*/ 	.byte	0x00, 0xf5, 0x21, 0x00


	//----- nvinfo : EIATTR_KPARAM_INFO
	.align		4
.L_13:
        /*0028*/ 	.byte	0x04, 0x17
        /*002a*/ 	.short	(.L_15 - .L_14)
.L_14:
        /*002c*/ 	.word	0x00000000
        /*0030*/ 	.short	0x0001
        /*0032*/ 	.short	0x0008
        /*0034*/ 	.byte	0x00, 0xf5, 0x21, 0x00


	//----- nvinfo : EIATTR_KPARAM_INFO
	.align		4
.L_15:
        /*0038*/ 	.byte	0x04, 0x17
        /*003a*/ 	.short	(.L_17 - .L_16)
.L_16:
        /*003c*/ 	.word	0x00000000
        /*0040*/ 	.short	0x0000
        /*0042*/ 	.short	0x0000
        /*0044*/ 	.byte	0x00, 0xf0, 0x21, 0x00


	//----- nvinfo : EIATTR_SPARSE_MMA_MASK
	.align		4
.L_17:
        /*0048*/ 	.byte	0x03, 0x50
        /*004a*/ 	.short	0x0000


	//----- nvinfo : EIATTR_MAXREG_COUNT
	.align		4
        /*004c*/ 	.byte	0x03, 0x1b
        /*004e*/ 	.short	0x00ff


	//----- nvinfo : EIATTR_MERCURY_ISA_VERSION
	.align		4
        /*0050*/ 	.byte	0x03, 0x5f
        /*0052*/ 	.short	0x0101


	//----- nvinfo : EIATTR_VRC_CTA_INIT_COUNT
	.align		4
        /*0054*/ 	.byte	0x02, 0x4a
	.zero		1
	.zero		1


	//----- nvinfo : EIATTR_EXIT_INSTR_OFFSETS
	.align		4
        /*0058*/ 	.byte	0x04, 0x1c
        /*005a*/ 	.short	(.L_19 - .L_18)


	//   ....[0]....
.L_18:
        /*005c*/ 	.word	0x00000080


	//   ....[1]....
        /*0060*/ 	.word	0x00000340


	//----- nvinfo : EIATTR_CRS_STACK_SIZE
	.align		4
.L_19:
        /*0064*/ 	.byte	0x04, 0x1e
        /*0066*/ 	.short	(.L_21 - .L_20)
.L_20:
        /*0068*/ 	.word	0x00000000


	//----- nvinfo : EIATTR_CBANK_PARAM_SIZE
	.align		4
.L_21:
        /*006c*/ 	.byte	0x03, 0x19
        /*006e*/ 	.short	0x0020


	//----- nvinfo : EIATTR_PARAM_CBANK
	.align		4
        /*0070*/ 	.byte	0x04, 0x0a
        /*0072*/ 	.short	(.L_23 - .L_22)
	.align		4
.L_22:
        /*0074*/ 	.word	index@(.nv.constant0._Z16sigmoidMSEKernelmPfPKfS_)
        /*0078*/ 	.short	0x0380
        /*007a*/ 	.short	0x0020


	//----- nvinfo : EIATTR_SW_WAR
	.align		4
.L_23:
        /*007c*/ 	.byte	0x04, 0x36
        /*007e*/ 	.short	(.L_25 - .L_24)
.L_24:
        /*0080*/ 	.word	0x00000008
.L_25:


//--------------------- .nv.callgraph             --------------------------
	.section	.nv.callgraph,"",@"SHT_CUDA_CALLGRAPH"
	.align	4
	.sectionentsize	8
	.align		4
        /*0000*/ 	.word	0x00000000
	.align		4
        /*0004*/ 	.word	0xffffffff
	.align		4
        /*0008*/ 	.word	0x00000000
	.align		4
        /*000c*/ 	.word	0xfffffffe
	.align		4
        /*0010*/ 	.word	0x00000000
	.align		4
        /*0014*/ 	.word	0xfffffffd
	.align		4
        /*0018*/ 	.word	0x00000000
	.align		4
        /*001c*/ 	.word	0xfffffffc


//--------------------- .text._Z16sigmoidMSEKernelmPfPKfS_ --------------------------
	.section	.text._Z16sigmoidMSEKernelmPfPKfS_,"ax",@progbits
	.align	128
        .global         _Z16sigmoidMSEKernelmPfPKfS_
        .type           _Z16sigmoidMSEKernelmPfPKfS_,@function
        .size           _Z16sigmoidMSEKernelmPfPKfS_,(.L_x_8 - _Z16sigmoidMSEKernelmPfPKfS_)
        .other          _Z16sigmoidMSEKernelmPfPKfS_,@"STO_CUDA_ENTRY STV_DEFAULT"
_Z16sigmoidMSEKernelmPfPKfS_:
.text._Z16sigmoidMSEKernelmPfPKfS_:
[----:B------:R-:W-:Y:S01]  /*0000*/  LDC R1, c[0x0][0x37c] ;  /* 0x0000df00ff017b82 */ /* 0x000fe20000000800 */
[----:B------:R-:W0:Y:S07]  /*0010*/  S2R R0, SR_TID.X ;  /* 0x0000000000007919 */ /* 0x000e2e0000002100 */
[----:B------:R-:W0:Y:S01]  /*0020*/  S2UR UR4, SR_CTAID.X ;  /* 0x00000000000479c3 */ /* 0x000e220000002500 */
[----:B------:R-:W1:Y:S07]  /*0030*/  LDCU.64 UR6, c[0x0][0x380] ;  /* 0x00007000ff0677ac */ /* 0x000e6e0008000a00 */
[----:B------:R-:W0:Y:S02]  /*0040*/  LDC R3, c[0x0][0x360] ;  /* 0x0000d800ff037b82 */ /* 0x000e240000000800 */
[----:B0-----:R-:W-:-:S05]  /*0050*/  IMAD R3, R3, UR4, R0 ;  /* 0x0000000403037c24 */ /* 0x001fca000f8e0200 */
[----:B-1----:R-:W-:-:S04]  /*0060*/  ISETP.GE.U32.AND P0, PT, R3, UR6, PT ;  /* 0x0000000603007c0c */ /* 0x002fc8000bf06070 */
[----:B------:R-:W-:-:S13]  /*0070*/  ISETP.GE.U32.AND.EX P0, PT, RZ, UR7, PT, P0 ;  /* 0x00000007ff007c0c */ /* 0x000fda000bf06100 */
[----:B------:R-:W-:Y:S05]  /*0080*/  @P0 EXIT ;  /* 0x000000000000094d */ /* 0x000fea0003800000 */
[----:B------:R-:W0:Y:S01]  /*0090*/  LDCU.64 UR6, c[0x0][0x388] ;  /* 0x00007100ff0677ac */ /* 0x000e220008000a00 */
[----:B------:R-:W-:Y:S01]  /*00a0*/  IMAD.SHL.U32 R6, R3, 0x4, RZ ;  /* 0x0000000403067824 */ /* 0x000fe200078e00ff */
[----:B------:R-:W-:Y:S01]  /*00b0*/  SHF.R.U32.HI R3, RZ, 0x1e, R3 ;  /* 0x0000001eff037819 */ /* 0x000fe20000011603 */
[----:B------:R-:W1:Y:S03]  /*00c0*/  LDCU.64 UR4, c[0x0][0x358] ;  /* 0x00006b00ff0477ac */ /* 0x000e660008000a00 */
[----:B0-----:R-:W-:-:S04]  /*00d0*/  IADD3 R4, P0, PT, R6, UR6, RZ ;  /* 0x0000000606047c10 */ /* 0x001fc8000ff1e0ff */
[----:B------:R-:W-:-:S05]  /*00e0*/  IADD3.X R5, PT, PT, R3, UR7, RZ, P0, !PT ;  /* 0x0000000703057c10 */ /* 0x000fca00087fe4ff */
[----:B-1----:R-:W2:Y:S01]  /*00f0*/  LDG.E R0, desc[UR4][R4.64] ;  /* 0x0000000404007981 */ /* 0x002ea2000c1e1900 */
[----:B------:R-:W-:Y:S01]  /*0100*/  IMAD.MOV.U32 R7, RZ, RZ, 0x3bbb989d ;  /* 0x3bbb989dff077424 */ /* 0x000fe200078e00ff */
[----:B------:R-:W-:Y:S01]  /*0110*/  BSSY.RECONVERGENT B0, `(.L_x_0) ;  /* 0x0000016000007945 */ /* 0x000fe20003800200 */
[----:B------:R-:W-:Y:S02]  /*0120*/  IMAD.MOV.U32 R9, RZ, RZ, 0x437c0000 ;  /* 0x437c0000ff097424 */ /* 0x000fe400078e00ff */
[----:B--2---:R-:W-:-:S04]  /*0130*/  FFMA.SAT R2, R0, -R7, 0.5 ;  /* 0x3f00000000027423 */ /* 0x004fc80000002807 */
[----:B------:R-:W-:-:S04]  /*0140*/  FFMA.RM R2, R2, R9, 12582913 ;  /* 0x4b40000102027423 */ /* 0x000fc80000004009 */
[C---:B------:R-:W-:Y:S01]  /*0150*/  FADD R7, R2.reuse, -12583039 ;  /* 0xcb40007f02077421 */ /* 0x040fe20000000000 */
[----:B------:R-:W-:-:S03]  /*0160*/  SHF.L.U32 R2, R2, 0x17, RZ ;  /* 0x0000001702027819 */ /* 0x000fc600000006ff */
[----:B------:R-:W-:-:S04]  /*0170*/  FFMA R7, R0, -1.4426950216293334961, -R7 ;  /* 0xbfb8aa3b00077823 */ /* 0x000fc80000000807 */
[----:B------:R-:W-:-:S06]  /*0180*/  FFMA R7, R0, -1.925963033500011079e-08, R7 ;  /* 0xb2a5706000077823 */ /* 0x000fcc0000000007 */
[----:B------:R-:W0:Y:S02]  /*0190*/  MUFU.EX2 R7, R7 ;  /* 0x0000000700077308 */ /* 0x000e240000000800 */
[----:B0-----:R-:W-:-:S04]  /*01a0*/  FFMA R0, R2, R7, 1 ;  /* 0x3f80000002007423 */ /* 0x001fc80000000007 */
[----:B------:R-:W-:-:S05]  /*01b0*/  VIADD R2, R0, 0x1800000 ;  /* 0x0180000000027836 */ /* 0x000fca0000000000 */
[----:B------:R-:W-:-:S04]  /*01c0*/  LOP3.LUT R2, R2, 0x7f800000, RZ, 0xc0, !PT ;  /* 0x7f80000002027812 */ /* 0x000fc800078ec0ff */
[----:B------:R-:W-:-:S13]  /*01d0*/  ISETP.GT.U32.AND P0, PT, R2, 0x1ffffff, PT ;  /* 0x01ffffff0200780c */ /* 0x000fda0003f04070 */
[----:B------:R-:W-:Y:S05]  /*01e0*/  @P0 BRA `(.L_x_1) ;  /* 0x0000000000100947 */ /* 0x000fea0003800000 */
[----:B------:R-:W-:-:S07]  /*01f0*/  MOV R8, 0x210 ;  /* 0x0000021000087802 */ /* 0x000fce0000000f00 */
[----:B------:R-:W-:Y:S05]  /*0200*/  CALL.REL.NOINC `($__internal_0_$__cuda_sm20_rcp_rn_f32_slowpath) ;  /* 0x0000000000507944 */ /* 0x000fea0003c00000 */
[----:B------:R-:W-:Y:S01]  /*0210*/  IMAD.MOV.U32 R8, RZ, RZ, R7 ;  /* 0x000000ffff087224 */ /* 0x000fe200078e0007 */
[----:B------:R-:W-:Y:S06]  /*0220*/  BRA `(.L_x_2) ;  /* 0x0000000000107947 */ /* 0x000fec0003800000 */
.L_x_1:
[----:B------:R-:W0:Y:S02]  /*0230*/  MUFU.RCP R7, R0 ;  /* 0x0000000000077308 */ /* 0x000e240000001000 */
[----:B0-----:R-:W-:-:S04]  /*0240*/  FFMA R2, R0, R7, -1 ;  /* 0xbf80000000027423 */ /* 0x001fc80000000007 */
[----:B------:R-:W-:-:S04]  /*0250*/  FADD.FTZ R2, -R2, -RZ ;  /* 0x800000ff02027221 */ /* 0x000fc80000010100 */
[----:B------:R-:W-:-:S07]  /*0260*/  FFMA R8, R7, R2, R7 ;  /* 0x0000000207087223 */ /* 0x000fce0000000007 */
.L_x_2:
[----:B------:R-:W-:Y:S05]  /*0270*/  BSYNC.RECONVERGENT B0 ;  /* 0x0000000000007941 */ /* 0x000fea0003800200 */
.L_x_0:
[----:B------:R-:W0:Y:S02]  /*0280*/  LDCU.64 UR6, c[0x0][0x390] ;  /* 0x00007200ff0677ac */ /* 0x000e240008000a00 */
[----:B0-----:R-:W-:-:S04]  /*0290*/  IADD3 R6, P0, PT, R6, UR6, RZ ;  /* 0x0000000606067c10 */ /* 0x001fc8000ff1e0ff */
[----:B------:R-:W-:-:S06]  /*02a0*/  IADD3.X R7, PT, PT, R3, UR7, RZ, P0, !PT ;  /* 0x0000000703077c10 */ /* 0x000fcc00087fe4ff */
[----:B------:R-:W2:Y:S01]  /*02b0*/  LDG.E R7, desc[UR4][R6.64] ;  /* 0x0000000406077981 */ /* 0x000ea2000c1e1900 */
[----:B------:R-:W0:Y:S01]  /*02c0*/  LDC.64 R2, c[0x0][0x398] ;  /* 0x0000e600ff027b82 */ /* 0x000e220000000a00 */
[----:B------:R-:W-:Y:S01]  /*02d0*/  FADD R11, -R8, 1 ;  /* 0x3f800000080b7421 */ /* 0x000fe20000000100 */
[----:B--2---:R-:W-:-:S04]  /*02e0*/  FADD R9, -R7, R8 ;  /* 0x0000000807097221 */ /* 0x004fc80000000100 */
[C---:B------:R-:W-:Y:S01]  /*02f0*/  FMUL R8, R9.reuse, R8 ;  /* 0x0000000809087220 */ /* 0x040fe20000400000 */
[----:B------:R-:W-:-:S03]  /*0300*/  FMUL R9, R9, R9 ;  /* 0x0000000909097220 */ /* 0x000fc60000400000 */
[----:B------:R-:W-:-:S05]  /*0310*/  FMUL R11, R8, R11 ;  /* 0x0000000b080b7220 */ /* 0x000fca0000400000 */
[----:B------:R-:W-:Y:S04]  /*0320*/  STG.E desc[UR4][R4.64], R11 ;  /* 0x0000000b04007986 */ /* 0x000fe8000c101904 */
[----:B0-----:R-:W-:Y:S01]  /*0330*/  REDG.E.ADD.F32.FTZ.RN.STRONG.GPU desc[UR4][R2.64], R9 ;  /* 0x00000009020079a6 */ /* 0x001fe2000c12f304 */
[----:B------:R-:W-:Y:S05]  /*0340*/  EXIT ;  /* 0x000000000000794d */ /* 0x000fea0003800000 */
        .weak           $__internal_0_$__cuda_sm20_rcp_rn_f32_slowpath
        .type           $__internal_0_$__cuda_sm20_rcp_rn_f32_slowpath,@function
        .size           $__internal_0_$__cuda_sm20_rcp_rn_f32_slowpath,(.L_x_8 - $__internal_0_$__cuda_sm20_rcp_rn_f32_slowpath)
$__internal_0_$__cuda_sm20_rcp_rn_f32_slowpath:
[----:B------:R-:W-:Y:S01]  /*0350*/  SHF.L.U32 R2, R0, 0x1, RZ ;  /* 0x0000000100027819 */ /* 0x000fe200000006ff */
[----:B------:R-:W-:Y:S03]  /*0360*/  BSSY.RECONVERGENT B1, `(.L_x_3) ;  /* 0x0000030000017945 */ /* 0x000fe60003800200 */
[----:B------:R-:W-:-:S04]  /*0370*/  SHF.R.U32.HI R2, RZ, 0x18, R2 ;  /* 0x00000018ff027819 */ /* 0x000fc80000011602 */
[----:B------:R-:W-:-:S13]  /*0380*/  ISETP.NE.U32.AND P0, PT, R2, RZ, PT ;  /* 0x000000ff0200720c */ /* 0x000fda0003f05070 */
[----:B------:R-:W-:Y:S05]  /*0390*/  @P0 BRA `(.L_x_4) ;  /* 0x0000000000280947 */ /* 0x000fea0003800000 */
[----:B------:R-:W-:-:S05]  /*03a0*/  IMAD.SHL.U32 R2, R0, 0x2, RZ ;  /* 0x0000000200027824 */ /* 0x000fca00078e00ff */
[----:B------:R-:W-:-:S13]  /*03b0*/  ISETP.NE.AND P0, PT, R2, RZ, PT ;  /* 0x000000ff0200720c */ /* 0x000fda0003f05270 */
[----:B------:R-:W-:Y:S01]  /*03c0*/  @P0 FFMA R9, R0, 1.84467440737095516160e+19, RZ ;  /* 0x5f80000000090823 */ /* 0x000fe200000000ff */
[----:B------:R-:W-:Y:S08]  /*03d0*/  @!P0 MUFU.RCP R7, R0 ;  /* 0x0000000000078308 */ /* 0x000ff00000001000 */
[----:B------:R-:W0:Y:S02]  /*03e0*/  @P0 MUFU.RCP R2, R9 ;  /* 0x0000000900020308 */ /* 0x000e240000001000 */
[----:B0-----:R-:W-:-:S04]  /*03f0*/  @P0 FFMA R10, R9, R2, -1 ;  /* 0xbf800000090a0423 */ /* 0x001fc80000000002 */
[----:B------:R-:W-:-:S04]  /*0400*/  @P0 FADD.FTZ R11, -R10, -RZ ;  /* 0x800000ff0a0b0221 */ /* 0x000fc80000010100 */
[----:B------:R-:W-:-:S04]  /*0410*/  @P0 FFMA R2, R2, R11, R2 ;  /* 0x0000000b02020223 */ /* 0x000fc80000000002 */
[----:B------:R-:W-:Y:S01]  /*0420*/  @P0 FFMA R7, R2, 1.84467440737095516160e+19, RZ ;  /* 0x5f80000002070823 */ /* 0x000fe200000000ff */
[----:B------:R-:W-:Y:S06]  /*0430*/  BRA `(.L_x_5) ;  /* 0x0000000000887947 */ /* 0x000fec0003800000 */
.L_x_4:
[----:B------:R-:W-:-:S05]  /*0440*/  VIADD R7, R2, 0xffffff03 ;  /* 0xffffff0302077836 */ /* 0x000fca0000000000 */
[----:B------:R-:W-:-:S13]  /*0450*/  ISETP.GT.U32.AND P0, PT, R7, 0x1, PT ;  /* 0x000000010700780c */ /* 0x000fda0003f04070 */
[----:B------:R-:W-:Y:S05]  /*0460*/  @P0 BRA `(.L_x_6) ;  /* 0x0000000000780947 */ /* 0x000fea0003800000 */
[----:B------:R-:W-:Y:S01]  /*0470*/  LOP3.LUT R9, R0, 0x7fffff, RZ, 0xc0, !PT ;  /* 0x007fffff00097812 */ /* 0x000fe200078ec0ff */
[----:B------:R-:W-:-:S03]  /*0480*/  HFMA2 R14, -RZ, RZ, 0, 1.78813934326171875e-07 ;  /* 0x00000003ff0e7431 */ /* 0x000fc600000001ff */
[----:B------:R-:W-:-:S04]  /*0490*/  LOP3.LUT R9, R9, 0x3f800000, RZ, 0xfc, !PT ;  /* 0x3f80000009097812 */ /* 0x000fc800078efcff */
[----:B------:R-:W0:Y:S01]  /*04a0*/  MUFU.RCP R10, R9 ;  /* 0x00000009000a7308 */ /* 0x000e220000001000 */
[----:B------:R-:W-:Y:S01]  /*04b0*/  SHF.L.U32 R13, R14, R7, RZ ;  /* 0x000000070e0d7219 */ /* 0x000fe200000006ff */
[----:B0-----:R-:W-:-:S04]  /*04c0*/  FFMA R11, R9, R10, -1 ;  /* 0xbf800000090b7423 */ /* 0x001fc8000000000a */
[----:B------:R-:W-:-:S04]  /*04d0*/  FADD.FTZ R11, -R11, -RZ ;  /* 0x800000ff0b0b7221 */ /* 0x000fc80000010100 */
[CCC-:B------:R-:W-:Y:S01]  /*04e0*/  FFMA.RM R12, R10.reuse, R11.reuse, R10.reuse ;  /* 0x0000000b0a0c7223 */ /* 0x1c0fe2000000400a */
[----:B------:R-:W-:-:S04]  /*04f0*/  FFMA.RP R11, R10, R11, R10 ;  /* 0x0000000b0a0b7223 */ /* 0x000fc8000000800a */
[C---:B------:R-:W-:Y:S02]  /*0500*/  LOP3.LUT R10, R12.reuse, 0x7fffff, RZ, 0xc0, !PT ;  /* 0x007fffff0c0a7812 */ /* 0x040fe400078ec0ff */
[----:B------:R-:W-:Y:S02]  /*0510*/  FSETP.NEU.FTZ.AND P0, PT, R12, R11, PT ;  /* 0x0000000b0c00720b */ /* 0x000fe40003f1d000 */
[----:B------:R-:W-:Y:S02]  /*0520*/  LOP3.LUT R10, R10, 0x800000, RZ, 0xfc, !PT ;  /* 0x008000000a0a7812 */ /* 0x000fe400078efcff */
[----:B------:R-:W-:Y:S02]  /*0530*/  SEL R11, RZ, 0xffffffff, !P0 ;  /* 0xffffffffff0b7807 */ /* 0x000fe40004000000 */
[----:B------:R-:W-:-:S03]  /*0540*/  LOP3.LUT R12, R13, R10, RZ, 0xc0, !PT ;  /* 0x0000000a0d0c7212 */ /* 0x000fc600078ec0ff */
[----:B------:R-:W-:Y:S01]  /*0550*/  IMAD.MOV R11, RZ, RZ, -R11 ;  /* 0x000000ffff0b7224 */ /* 0x000fe200078e0a0b */
[----:B------:R-:W-:-:S04]  /*0560*/  SHF.R.U32.HI R12, RZ, R7, R12 ;  /* 0x00000007ff0c7219 */ /* 0x000fc8000001160c */
[----:B------:R-:W-:Y:S02]  /*0570*/  LOP3.LUT P1, RZ, R11, R7, R10, 0xf8, !PT ;  /* 0x000000070bff7212 */ /* 0x000fe4000782f80a */
[C---:B------:R-:W-:Y:S02]  /*0580*/  LOP3.LUT P0, RZ, R12.reuse, 0x1, RZ, 0xc0, !PT ;  /* 0x000000010cff7812 */ /* 0x040fe4000780c0ff */
[----:B------:R-:W-:-:S04]  /*0590*/  LOP3.LUT P2, RZ, R12, 0x2, RZ, 0xc0, !PT ;  /* 0x000000020cff7812 */ /* 0x000fc8000784c0ff */
[----:B------:R-:W-:Y:S02]  /*05a0*/  PLOP3.LUT P0, PT, P0, P1, P2, 0xe0, 0x0 ;  /* 0x000000000000781c */ /* 0x000fe40000703c20 */
[----:B------:R-:W-:Y:S02]  /*05b0*/  LOP3.LUT P1, RZ, R0, 0x7fffff, RZ, 0xc0, !PT ;  /* 0x007fffff00ff7812 */ /* 0x000fe4000782c0ff */
[----:B------:R-:W-:-:S05]  /*05c0*/  SEL R7, RZ, 0x1, !P0 ;  /* 0x00000001ff077807 */ /* 0x000fca0004000000 */
[----:B------:R-:W-:-:S05]  /*05d0*/  IMAD.MOV R7, RZ, RZ, -R7 ;  /* 0x000000ffff077224 */ /* 0x000fca00078e0a07 */
[----:B------:R-:W-:Y:S02]  /*05e0*/  ISETP.GE.AND P0, PT, R7, RZ, PT ;  /* 0x000000ff0700720c */ /* 0x000fe40003f06270 */
[----:B------:R-:W-:-:S04]  /*05f0*/  IADD3 R7, PT, PT, R2, -0xfc, RZ ;  /* 0xffffff0402077810 */ /* 0x000fc80007ffe0ff */
[----:B------:R-:W-:-:S07]  /*0600*/  SHF.R.U32.HI R7, RZ, R7, R10 ;  /* 0x00000007ff077219 */ /* 0x000fce000001160a */
[----:B------:R-:W-:-:S04]  /*0610*/  @!P0 VIADD R7, R7, 0x1 ;  /* 0x0000000107078836 */ /* 0x000fc80000000000 */
[----:B------:R-:W-:-:S05]  /*0620*/  @!P1 IMAD.SHL.U32 R7, R7, 0x2, RZ ;  /* 0x0000000207079824 */ /* 0x000fca00078e00ff */
[----:B------:R-:W-:Y:S01]  /*0630*/  LOP3.LUT R7, R7, 0x80000000, R0, 0xf8, !PT ;  /* 0x8000000007077812 */ /* 0x000fe200078ef800 */
[----:B------:R-:W-:Y:S06]  /*0640*/  BRA `(.L_x_5) ;  /* 0x0000000000047947 */ /* 0x000fec0003800000 */
.L_x_6:
[----:B------:R0:W1:Y:S02]  /*0650*/  MUFU.RCP R7, R0 ;  /* 0x0000000000077308 */ /* 0x0000640000001000 */
.L_x_5:
[----:B------:R-:W-:Y:S05]  /*0660*/  BSYNC.RECONVERGENT B1 ;  /* 0x0000000000017941 */ /* 0x000fea0003800200 */
.L_x_3:
[----:B------:R-:W-:-:S04]  /*0670*/  MOV R9, 0x0 ;  /* 0x0000000000097802 */ /* 0x000fc80000000f00 */
[----:B01----:R-:W-:Y:S05]  /*0680*/  RET.REL.NODEC R8 `(_Z16sigmoidMSEKernelmPfPKfS_) ;  /* 0xfffffff8085c7950 */ /* 0x003fea0003c3ffff */
.L_x_7:
[----:B------:R-:W-:-:S00]  /*0690*/  BRA `(.L_x_7) ;  /* 0xfffffffc00fc7947 */ /* 0x000fc0000383ffff */
[----:B------:R-:W-:-:S00]  /*06a0*/  NOP ;  /* 0x0000000000007918 */ /* 0x000fc00000000000 */
        /* <DEDUP_REMOVED lines=13> */
.L_x_8:


//--------------------- .nv.shared.reserved.0     --------------------------
	.section	.nv.shared.reserved.0,"aw",@nobits
	.weak		__nv_reservedSMEM_offset_0_alias
	.size		__nv_reservedSMEM_offset_0_alias, 0, 64
	.other		__nv_reservedSMEM_offset_0_alias,@"STO_CUDA_RESERVED_SHARED STV_DEFAULT"
__nv_reservedSMEM_offset_0_alias:
	.zero		0
	.zero		64


//--------------------- .nv.constant0._Z16sigmoidMSEKernelmPfPKfS_ --------------------------
	.section	.nv.constant0._Z16sigmoidMSEKernelmPfPKfS_,"a",@progbits
	.sectionflags	@""
	.align	4
.nv.constant0._Z16sigmoidMSEKernelmPfPKfS_:
	.zero		928


//--------------------- SYMBOLS --------------------------

	.type		.nv.reservedSmem.offset0,@object
	.size		.nv.reservedSmem.offset0,0x4
